	.headerflags	@"EF_CUDA_TEXMODE_UNIFIED EF_CUDA_64BIT_ADDRESS EF_CUDA_ACCELERATORS EF_CUDA_SM90 EF_CUDA_VIRTUAL_SM(EF_CUDA_SM90)"
	.elftype	@"ET_EXEC"


//--------------------- .nv.info                  --------------------------
	.section	.nv.info,"",@"SHT_CUDA_INFO"
	.align	4


	//----- nvinfo : EIATTR_REGCOUNT
	.align		4
        /*0000*/ 	.byte	0x04, 0x2f
        /*0002*/ 	.short	(.L_3 - .L_2)
	.align		4
.L_2:
        /*0004*/ 	.word	index@(triton_poi_fused__native_batch_norm_legit_no_training_add_mul_7)
        /*0008*/ 	.word	0x00000030


	//----- nvinfo : EIATTR_MIN_STACK_SIZE
	.align		4
.L_3:
        /*000c*/ 	.byte	0x04, 0x12
        /*000e*/ 	.short	(.L_5 - .L_4)
	.align		4
.L_4:
        /*0010*/ 	.word	index@(triton_poi_fused__native_batch_norm_legit_no_training_add_mul_7)
        /*0014*/ 	.word	0x00000000


	//----- nvinfo : EIATTR_FRAME_SIZE
	.align		4
.L_5:
        /*0018*/ 	.byte	0x04, 0x11
        /*001a*/ 	.short	(.L_7 - .L_6)
	.align		4
.L_6:
        /*001c*/ 	.word	index@(triton_poi_fused__native_batch_norm_legit_no_training_add_mul_7)
        /*0020*/ 	.word	0x00000000


	//----- nvinfo : EIATTR_MIN_STACK_SIZE
	.align		4
.L_7:
        /*0024*/ 	.byte	0x04, 0x12
        /*0026*/ 	.short	(.L_9 - .L_8)
	.align		4
.L_8:
        /*0028*/ 	.word	index@(triton_poi_fused__native_batch_norm_legit_no_training_add_mul_7)
        /*002c*/ 	.word	0x00000000
.L_9:


//--------------------- .nv.info.triton_poi_fused__native_batch_norm_legit_no_training_add_mul_7 --------------------------
	.section	.nv.info.triton_poi_fused__native_batch_norm_legit_no_training_add_mul_7,"",@"SHT_CUDA_INFO"
	.sectionflags	@""
	.align	4


	//----- nvinfo : EIATTR_CUDA_API_VERSION
	.align		4
        /*0000*/ 	.byte	0x04, 0x37
        /*0002*/ 	.short	(.L_11 - .L_10)
.L_10:
        /*0004*/ 	.word	0x0000007c


	//----- nvinfo : EIATTR_KPARAM_INFO
	.align		4
.L_11:
        /*0008*/ 	.byte	0x04, 0x17
        /*000a*/ 	.short	(.L_13 - .L_12)
.L_12:
        /*000c*/ 	.word	0x00000000
        /*0010*/ 	.short	0x000c
        /*0012*/ 	.short	0x0060
        /*0014*/ 	.byte	0x00, 0xf0, 0x11, 0x00


	//----- nvinfo : EIATTR_KPARAM_INFO
	.align		4
.L_13:
        /*0018*/ 	.byte	0x04, 0x17
        /*001a*/ 	.short	(.L_15 - .L_14)
.L_14:
        /*001c*/ 	.word	0x00000000
        /*0020*/ 	.short	0x000b
        /*0022*/ 	.short	0x0058
        /*0024*/ 	.byte	0x00, 0xf4, 0x21, 0x00


	//----- nvinfo : EIATTR_KPARAM_INFO
	.align		4
.L_15:
        /*0028*/ 	.byte	0x04, 0x17
        /*002a*/ 	.short	(.L_17 - .L_16)
.L_16:
        /*002c*/ 	.word	0x00000000
        /*0030*/ 	.short	0x000a
        /*0032*/ 	.short	0x0050
        /*0034*/ 	.byte	0x00, 0xf4, 0x21, 0x00


	//----- nvinfo : EIATTR_KPARAM_INFO
	.align		4
.L_17:
        /*0038*/ 	.byte	0x04, 0x17
        /*003a*/ 	.short	(.L_19 - .L_18)
.L_18:
        /*003c*/ 	.word	0x00000000
        /*0040*/ 	.short	0x0009
        /*0042*/ 	.short	0x0048
        /*0044*/ 	.byte	0x00, 0xf4, 0x21, 0x00


	//----- nvinfo : EIATTR_KPARAM_INFO
	.align		4
.L_19:
        /*0048*/ 	.byte	0x04, 0x17
        /*004a*/ 	.short	(.L_21 - .L_20)
.L_20:
        /*004c*/ 	.word	0x00000000
        /*0050*/ 	.short	0x0008
        /*0052*/ 	.short	0x0040
        /*0054*/ 	.byte	0x00, 0xf4, 0x21, 0x00


	//----- nvinfo : EIATTR_KPARAM_INFO
	.align		4
.L_21:
        /*0058*/ 	.byte	0x04, 0x17
        /*005a*/ 	.short	(.L_23 - .L_22)
.L_22:
        /*005c*/ 	.word	0x00000000
        /*0060*/ 	.short	0x0007
        /*0062*/ 	.short	0x0038
        /*0064*/ 	.byte	0x00, 0xf4, 0x21, 0x00


	//----- nvinfo : EIATTR_KPARAM_INFO
	.align		4
.L_23:
        /*0068*/ 	.byte	0x04, 0x17
        /*006a*/ 	.short	(.L_25 - .L_24)
.L_24:
        /*006c*/ 	.word	0x00000000
        /*0070*/ 	.short	0x0006
        /*0072*/ 	.short	0x0030
        /*0074*/ 	.byte	0x00, 0xf4, 0x21, 0x00


	//----- nvinfo : EIATTR_KPARAM_INFO
	.align		4
.L_25:
        /*0078*/ 	.byte	0x04, 0x17
        /*007a*/ 	.short	(.L_27 - .L_26)
.L_26:
        /*007c*/ 	.word	0x00000000
        /*0080*/ 	.short	0x0005
        /*0082*/ 	.short	0x0028
        /*0084*/ 	.byte	0x00, 0xf4, 0x21, 0x00


	//----- nvinfo : EIATTR_KPARAM_INFO
	.align		4
.L_27:
        /*0088*/ 	.byte	0x04, 0x17
        /*008a*/ 	.short	(.L_29 - .L_28)
.L_28:
        /*008c*/ 	.word	0x00000000
        /*0090*/ 	.short	0x0004
        /*0092*/ 	.short	0x0020
        /*0094*/ 	.byte	0x00, 0xf4, 0x21, 0x00


	//----- nvinfo : EIATTR_KPARAM_INFO
	.align		4
.L_29:
        /*0098*/ 	.byte	0x04, 0x17
        /*009a*/ 	.short	(.L_31 - .L_30)
.L_30:
        /*009c*/ 	.word	0x00000000
        /*00a0*/ 	.short	0x0003
        /*00a2*/ 	.short	0x0018
        /*00a4*/ 	.byte	0x00, 0xf4, 0x21, 0x00


	//----- nvinfo : EIATTR_KPARAM_INFO
	.align		4
.L_31:
        /*00a8*/ 	.byte	0x04, 0x17
        /*00aa*/ 	.short	(.L_33 - .L_32)
.L_32:
        /*00ac*/ 	.word	0x00000000
        /*00b0*/ 	.short	0x0002
        /*00b2*/ 	.short	0x0010
        /*00b4*/ 	.byte	0x00, 0xf4, 0x21, 0x00


	//----- nvinfo : EIATTR_KPARAM_INFO
	.align		4
.L_33:
        /*00b8*/ 	.byte	0x04, 0x17
        /*00ba*/ 	.short	(.L_35 - .L_34)
.L_34:
        /*00bc*/ 	.word	0x00000000
        /*00c0*/ 	.short	0x0001
        /*00c2*/ 	.short	0x0008
        /*00c4*/ 	.byte	0x00, 0xf4, 0x21, 0x00


	//----- nvinfo : EIATTR_KPARAM_INFO
	.align		4
.L_35:
        /*00c8*/ 	.byte	0x04, 0x17
        /*00ca*/ 	.short	(.L_37 - .L_36)
.L_36:
        /*00cc*/ 	.word	0x00000000
        /*00d0*/ 	.short	0x0000
        /*00d2*/ 	.short	0x0000
        /*00d4*/ 	.byte	0x00, 0xf4, 0x21, 0x00


	//----- nvinfo : EIATTR_SPARSE_MMA_MASK
	.align		4
.L_37:
        /*00d8*/ 	.byte	0x03, 0x50
        /*00da*/ 	.short	0x0000


	//----- nvinfo : EIATTR_MAXREG_COUNT
	.align		4
        /*00dc*/ 	.byte	0x03, 0x1b
        /*00de*/ 	.short	0x00ff


	//----- nvinfo : EIATTR_EXIT_INSTR_OFFSETS
	.align		4
        /*00e0*/ 	.byte	0x04, 0x1c
        /*00e2*/ 	.short	(.L_39 - .L_38)


	//   ....[0]....
.L_38:
        /*00e4*/ 	.word	0x00001290


	//----- nvinfo : EIATTR_REQNTID
	.align		4
.L_39:
        /*00e8*/ 	.byte	0x04, 0x10
        /*00ea*/ 	.short	(.L_41 - .L_40)
.L_40:
        /*00ec*/ 	.word	0x00000080
        /*00f0*/ 	.word	0x00000001
        /*00f4*/ 	.word	0x00000001


	//----- nvinfo : EIATTR_CBANK_PARAM_SIZE
	.align		4
.L_41:
        /*00f8*/ 	.byte	0x03, 0x19
        /*00fa*/ 	.short	0x0064


	//----- nvinfo : EIATTR_PARAM_CBANK
	.align		4
        /*00fc*/ 	.byte	0x04, 0x0a
        /*00fe*/ 	.short	(.L_43 - .L_42)
	.align		4
.L_42:
        /*0100*/ 	.word	index@(.nv.constant0.triton_poi_fused__native_batch_norm_legit_no_training_add_mul_7)
        /*0104*/ 	.short	0x0210
        /*0106*/ 	.short	0x0064


	//----- nvinfo : EIATTR_SW_WAR
	.align		4
.L_43:
        /*0108*/ 	.byte	0x04, 0x36
        /*010a*/ 	.short	(.L_45 - .L_44)
.L_44:
        /*010c*/ 	.word	0x00000008
.L_45:


//--------------------- .nv.callgraph             --------------------------
	.section	.nv.callgraph,"",@"SHT_CUDA_CALLGRAPH"
	.align	4
	.sectionentsize	8
	.align		4
        /*0000*/ 	.word	0x00000000
	.align		4
        /*0004*/ 	.word	0xffffffff
	.align		4
        /*0008*/ 	.word	0x00000000
	.align		4
        /*000c*/ 	.word	0xfffffffe
	.align		4
        /*0010*/ 	.word	0x00000000
	.align		4
        /*0014*/ 	.word	0xfffffffd
	.align		4
        /*0018*/ 	.word	0x00000000
	.align		4
        /*001c*/ 	.word	0xfffffffc


//--------------------- .nv.constant4             --------------------------
	.section	.nv.constant4,"a",@progbits
	.align	8
	.align		8
.nv.constant4:
        /*0000*/ 	.dword	_$_str
	.align		8
        /*0008*/ 	.dword	_$_str_$_2


//--------------------- .text.triton_poi_fused__native_batch_norm_legit_no_training_add_mul_7 --------------------------
	.section	.text.triton_poi_fused__native_batch_norm_legit_no_training_add_mul_7,"ax",@progbits
	.align	128
        .global         triton_poi_fused__native_batch_norm_legit_no_training_add_mul_7
        .type           triton_poi_fused__native_batch_norm_legit_no_training_add_mul_7,@function
        .size           triton_poi_fused__native_batch_norm_legit_no_training_add_mul_7,(.L_x_1 - triton_poi_fused__native_batch_norm_legit_no_training_add_mul_7)
        .other          triton_poi_fused__native_batch_norm_legit_no_training_add_mul_7,@"STO_CUDA_ENTRY STV_DEFAULT"
triton_poi_fused__native_batch_norm_legit_no_training_add_mul_7:
.text.triton_poi_fused__native_batch_norm_legit_no_training_add_mul_7:
[----:B------:R-:W-:Y:S01]  /*0000*/  LDC R1, c[0x0][0x28] ;  /* 0x00000a00ff017b82 */ /* 0x000fe20000000800 */
[----:B------:R-:W1:Y:S07]  /*0010*/  S2R R0, SR_TID.X ;  /* 0x0000000000007919 */ /* 0x000e6e0000002100 */
[----:B------:R-:W2:Y:S01]  /*0020*/  LDC.64 R20, c[0x0][0x228] ;  /* 0x00008a00ff147b82 */ /* 0x000ea20000000a00 */
[----:B------:R-:W-:Y:S01]  /*0030*/  ULDC.64 UR4, c[0x0][0x208] ;  /* 0x0000820000047ab9 */ /* 0x000fe20000000a00 */
[----:B------:R-:W3:Y:S06]  /*0040*/  S2R R3, SR_CTAID.X ;  /* 0x0000000000037919 */ /* 0x000eec0000002500 */
[----:B------:R-:W4:Y:S08]  /*0050*/  LDC.64 R24, c[0x0][0x220] ;  /* 0x00008800ff187b82 */ /* 0x000f300000000a00 */
[----:B------:R-:W5:Y:S08]  /*0060*/  LDC.64 R36, c[0x0][0x218] ;  /* 0x00008600ff247b82 */ /* 0x000f700000000a00 */
[----:B------:R-:W5:Y:S01]  /*0070*/  LDC.64 R30, c[0x0][0x230] ;  /* 0x00008c00ff1e7b82 */ /* 0x000f620000000a00 */
[----:B-1----:R-:W-:-:S07]  /*0080*/  SHF.L.U32 R0, R0, 0x2, RZ ;  /* 0x0000000200007819 */ /* 0x002fce00000006ff */
[----:B------:R-:W1:Y:S01]  /*0090*/  LDC.64 R28, c[0x0][0x238] ;  /* 0x00008e00ff1c7b82 */ /* 0x000e620000000a00 */
[----:B------:R-:W-:-:S04]  /*00a0*/  LOP3.LUT R0, R0, 0x1fc, RZ, 0xc0, !PT ;  /* 0x000001fc00007812 */ /* 0x000fc800078ec0ff */
[----:B---3--:R-:W-:-:S05]  /*00b0*/  LEA R0, R3, R0, 0xa ;  /* 0x0000000003007211 */ /* 0x008fca00078e50ff */
[----:B------:R-:W-:-:S05]  /*00c0*/  IMAD.HI R2, R0, 0x2aaaaaab, RZ ;  /* 0x2aaaaaab00027827 */ /* 0x000fca00078e02ff */
[----:B------:R-:W-:-:S04]  /*00d0*/  SHF.R.U32.HI R3, RZ, 0x1f, R2 ;  /* 0x0000001fff037819 */ /* 0x000fc80000011602 */
[----:B------:R-:W-:-:S05]  /*00e0*/  LEA.HI R3, R2, R3, RZ, 0x1a ;  /* 0x0000000302037211 */ /* 0x000fca00078fd0ff */
[----:B------:R-:W-:-:S04]  /*00f0*/  IMAD R44, R3, -0x180, R0 ;  /* 0xfffffe80032c7824 */ /* 0x000fc800078e0200 */
[----:B--2---:R-:W-:-:S06]  /*0100*/  IMAD.WIDE R8, R44, 0x4, R20 ;  /* 0x000000042c087825 */ /* 0x004fcc00078e0214 */
[----:B------:R-:W2:Y:S01]  /*0110*/  LDG.E.EL.128 R8, desc[UR4][R8.64] ;  /* 0x0000000408087981 */ /* 0x000ea2000c2e1d00 */
[----:B----4-:R-:W-:-:S04]  /*0120*/  IMAD.WIDE R4, R44, 0x4, R24 ;  /* 0x000000042c047825 */ /* 0x010fc800078e0218 */
[----:B-----5:R-:W-:Y:S01]  /*0130*/  IMAD.WIDE R36, R0, 0x4, R36 ;  /* 0x0000000400247825 */ /* 0x020fe200078e0224 */
[----:B------:R-:W-:Y:S01]  /*0140*/  IADD3 R2, R0, 0x200, RZ ;  /* 0x0000020000027810 */ /* 0x000fe20007ffe0ff */
[----:B------:R-:W3:Y:S04]  /*0150*/  LDG.E.EL.128 R4, desc[UR4][R4.64] ;  /* 0x0000000404047981 */ /* 0x000ee8000c2e1d00 */
[----:B------:R-:W3:Y:S01]  /*0160*/  LDG.E.128 R40, desc[UR4][R36.64] ;  /* 0x0000000424287981 */ /* 0x000ee2000c1e1d00 */
[----:B------:R-:W-:Y:S01]  /*0170*/  IMAD.HI R23, R2, 0x2aaaaaab, RZ ;  /* 0x2aaaaaab02177827 */ /* 0x000fe200078e02ff */
[----:B------:R-:W-:-:S04]  /*0180*/  HFMA2.MMA R45, -RZ, RZ, 1.625, 0 ;  /* 0x3e800000ff2d7435 */ /* 0x000fc800000001ff */
[----:B------:R-:W-:-:S04]  /*0190*/  SHF.R.U32.HI R14, RZ, 0x1f, R23 ;  /* 0x0000001fff0e7819 */ /* 0x000fc80000011617 */
[----:B------:R-:W-:Y:S01]  /*01a0*/  LEA.HI R23, R23, R14, RZ, 0x1a ;  /* 0x0000000e17177211 */ /* 0x000fe200078fd0ff */
[C---:B0-----:R-:W-:Y:S01]  /*01b0*/  IMAD.WIDE R16, R44.reuse, 0x4, R30 ;  /* 0x000000042c107825 */ /* 0x041fe200078e021e */
[----:B------:R-:W4:Y:S03]  /*01c0*/  LDG.E.128 R36, desc[UR4][R36.64+0x800] ;  /* 0x0008000424247981 */ /* 0x000f26000c1e1d00 */
[----:B------:R-:W-:Y:S02]  /*01d0*/  IMAD R2, R23, -0x180, R2 ;  /* 0xfffffe8017027824 */ /* 0x000fe400078e0202 */
[----:B-1----:R-:W-:Y:S01]  /*01e0*/  IMAD.WIDE R12, R44, 0x4, R28 ;  /* 0x000000042c0c7825 */ /* 0x002fe200078e021c */
[----:B------:R-:W5:Y:S03]  /*01f0*/  LDG.E.EL.128 R16, desc[UR4][R16.64] ;  /* 0x0000000410107981 */ /* 0x000f66000c2e1d00 */
[----:B------:R-:W-:-:S02]  /*0200*/  IMAD.WIDE R20, R2, 0x4, R20 ;  /* 0x0000000402147825 */ /* 0x000fc400078e0214 */
[----:B------:R-:W5:Y:S02]  /*0210*/  LDG.E.EL.128 R12, desc[UR4][R12.64] ;  /* 0x000000040c0c7981 */ /* 0x000f64000c2e1d00 */
[----:B------:R-:W-:-:S04]  /*0220*/  IMAD.WIDE R24, R2, 0x4, R24 ;  /* 0x0000000402187825 */ /* 0x000fc800078e0218 */
[C---:B------:R-:W-:Y:S02]  /*0230*/  IMAD.WIDE R30, R2.reuse, 0x4, R30 ;  /* 0x00000004021e7825 */ /* 0x040fe400078e021e */
[----:B------:R-:W4:Y:S02]  /*0240*/  LDG.E.EL.128 R24, desc[UR4][R24.64] ;  /* 0x0000000418187981 */ /* 0x000f24000c2e1d00 */
[----:B------:R-:W-:Y:S02]  /*0250*/  IMAD.WIDE R32, R2, 0x4, R28 ;  /* 0x0000000402207825 */ /* 0x000fe400078e021c */
[----:B------:R-:W3:Y:S04]  /*0260*/  LDG.E.EL.128 R28, desc[UR4][R30.64] ;  /* 0x000000041e1c7981 */ /* 0x000ee8000c2e1d00 */
[----:B------:R-:W3:Y:S01]  /*0270*/  LDG.E.EL.128 R32, desc[UR4][R32.64] ;  /* 0x0000000420207981 */ /* 0x000ee2000c2e1d00 */
[----:B--2---:R-:W-:Y:S01]  /*0280*/  FADD R8, R8, 9.9999997473787516356e-06 ;  /* 0x3727c5ac08087421 */ /* 0x004fe20000000000 */
[----:B------:R-:W-:-:S03]  /*0290*/  FADD R22, R9, 9.9999997473787516356e-06 ;  /* 0x3727c5ac09167421 */ /* 0x000fc60000000000 */
[----:B------:R-:W0:Y:S08]  /*02a0*/  MUFU.SQRT R3, R8 ;  /* 0x0000000800037308 */ /* 0x000e300000002000 */
[----:B------:R-:W1:Y:S01]  /*02b0*/  MUFU.SQRT R9, R22 ;  /* 0x0000001600097308 */ /* 0x000e620000002000 */
[C---:B0-----:R-:W-:Y:S02]  /*02c0*/  FSETP.GT.AND P0, PT, R3.reuse, 8.50705917302346158658e+37, PT ;  /* 0x7e8000000300780b */ /* 0x041fe40003f04000 */
[----:B------:R-:W-:-:S02]  /*02d0*/  FSETP.GEU.AND P2, PT, R3, 1.175494350822287508e-38, PT ;  /* 0x008000000300780b */ /* 0x000fc40003f4e000 */
[C---:B-1----:R-:W-:Y:S02]  /*02e0*/  FSETP.GT.AND P1, PT, R9.reuse, 8.50705917302346158658e+37, PT ;  /* 0x7e8000000900780b */ /* 0x042fe40003f24000 */
[----:B------:R-:W-:-:S07]  /*02f0*/  FSETP.GEU.AND P3, PT, R9, 1.175494350822287508e-38, PT ;  /* 0x008000000900780b */ /* 0x000fce0003f6e000 */
[----:B------:R-:W-:-:S04]  /*0300*/  @P0 FMUL R3, R3, 0.25 ;  /* 0x3e80000003030820 */ /* 0x000fc80000400000 */
[----:B------:R-:W-:Y:S01]  /*0310*/  @!P2 FMUL R3, R3, 16777216 ;  /* 0x4b8000000303a820 */ /* 0x000fe20000400000 */
[----:B------:R-:W-:-:S04]  /*0320*/  @P1 FMUL R9, R9, 0.25 ;  /* 0x3e80000009091820 */ /* 0x000fc80000400000 */
[----:B------:R-:W-:Y:S01]  /*0330*/  @!P3 FMUL R9, R9, 16777216 ;  /* 0x4b8000000909b820 */ /* 0x000fe20000400000 */
[----:B------:R-:W0:Y:S01]  /*0340*/  MUFU.RCP R3, R3 ;  /* 0x0000000300037308 */ /* 0x000e220000001000 */
[C---:B------:R-:W-:Y:S02]  /*0350*/  FSEL R8, R45.reuse, 1, P0 ;  /* 0x3f8000002d087808 */ /* 0x040fe40000000000 */
[----:B------:R-:W-:-:S05]  /*0360*/  FSEL R22, R45, 1, P1 ;  /* 0x3f8000002d167808 */ /* 0x000fca0000800000 */
[----:B------:R-:W1:Y:S01]  /*0370*/  MUFU.RCP R9, R9 ;  /* 0x0000000900097308 */ /* 0x000e620000001000 */
[----:B------:R-:W-:Y:S01]  /*0380*/  @!P2 FMUL R8, R8, 16777216 ;  /* 0x4b8000000808a820 */ /* 0x000fe20000400000 */
[----:B------:R-:W-:-:S03]  /*0390*/  @!P3 FMUL R22, R22, 16777216 ;  /* 0x4b8000001616b820 */ /* 0x000fc60000400000 */
[----:B0-----:R-:W-:Y:S01]  /*03a0*/  FMUL R3, R3, R8 ;  /* 0x0000000803037220 */ /* 0x001fe20000400000 */
[----:B-1----:R-:W-:Y:S02]  /*03b0*/  FMUL R8, R9, R22 ;  /* 0x0000001609087220 */ /* 0x002fe40000400000 */
[----:B------:R-:W2:Y:S01]  /*03c0*/  LDG.E.EL.128 R20, desc[UR4][R20.64] ;  /* 0x0000000414147981 */ /* 0x000ea2000c2e1d00 */
[----:B------:R-:W-:-:S04]  /*03d0*/  FADD R10, R10, 9.9999997473787516356e-06 ;  /* 0x3727c5ac0a0a7421 */ /* 0x000fc80000000000 */
[----:B------:R-:W0:Y:S02]  /*03e0*/  MUFU.SQRT R9, R10 ;  /* 0x0000000a00097308 */ /* 0x000e240000002000 */
[C---:B0-----:R-:W-:Y:S02]  /*03f0*/  FSETP.GT.AND P0, PT, R9.reuse, 8.50705917302346158658e+37, PT ;  /* 0x7e8000000900780b */ /* 0x041fe40003f04000 */
[----:B------:R-:W-:Y:S01]  /*0400*/  FSETP.GEU.AND P1, PT, R9, 1.175494350822287508e-38, PT ;  /* 0x008000000900780b */ /* 0x000fe20003f2e000 */
[----:B---3--:R-:W-:Y:S01]  /*0410*/  FADD R4, R40, -R4 ;  /* 0x8000000428047221 */ /* 0x008fe20000000000 */
[----:B------:R-:W-:-:S09]  /*0420*/  FADD R5, R41, -R5 ;  /* 0x8000000529057221 */ /* 0x000fd20000000000 */
[----:B------:R-:W-:Y:S01]  /*0430*/  @P0 FMUL R9, R9, 0.25 ;  /* 0x3e80000009090820 */ /* 0x000fe20000400000 */
[----:B------:R-:W-:-:S03]  /*0440*/  FMUL R3, R3, R4 ;  /* 0x0000000403037220 */ /* 0x000fc60000400000 */
[----:B------:R-:W-:-:S04]  /*0450*/  @!P1 FMUL R9, R9, 16777216 ;  /* 0x4b80000009099820 */ /* 0x000fc80000400000 */
[----:B------:R-:W0:Y:S01]  /*0460*/  MUFU.RCP R4, R9 ;  /* 0x0000000900047308 */ /* 0x000e220000001000 */
[----:B------:R-:W-:Y:S01]  /*0470*/  FMUL R8, R8, R5 ;  /* 0x0000000508087220 */ /* 0x000fe20000400000 */
[----:B------:R-:W-:Y:S01]  /*0480*/  FSEL R5, R45, 1, P0 ;  /* 0x3f8000002d057808 */ /* 0x000fe20000000000 */
[----:B------:R-:W-:-:S04]  /*0490*/  FADD R11, R11, 9.9999997473787516356e-06 ;  /* 0x3727c5ac0b0b7421 */ /* 0x000fc80000000000 */
[----:B------:R-:W-:-:S04]  /*04a0*/  @!P1 FMUL R5, R5, 16777216 ;  /* 0x4b80000005059820 */ /* 0x000fc80000400000 */
[----:B0-----:R-:W-:Y:S02]  /*04b0*/  FMUL R41, R4, R5 ;  /* 0x0000000504297220 */ /* 0x001fe40000400000 */
[----:B------:R-:W0:Y:S01]  /*04c0*/  MUFU.SQRT R4, R11 ;  /* 0x0000000b00047308 */ /* 0x000e220000002000 */
[----:B-----5:R-:W-:Y:S01]  /*04d0*/  FFMA R40, R17, R8, R13 ;  /* 0x0000000811287223 */ /* 0x020fe2000000000d */
[----:B------:R-:W-:-:S04]  /*04e0*/  FADD R6, R42, -R6 ;  /* 0x800000062a067221 */ /* 0x000fc80000000000 */
[----:B------:R-:W-:Y:S01]  /*04f0*/  FMUL R41, R41, R6 ;  /* 0x0000000629297220 */ /* 0x000fe20000400000 */
[C---:B0-----:R-:W-:Y:S02]  /*0500*/  FSETP.GT.AND P0, PT, R4.reuse, 8.50705917302346158658e+37, PT ;  /* 0x7e8000000400780b */ /* 0x041fe40003f04000 */
[----:B------:R-:W-:Y:S01]  /*0510*/  FSETP.GEU.AND P2, PT, R4, 1.175494350822287508e-38, PT ;  /* 0x008000000400780b */ /* 0x000fe20003f4e000 */
[----:B------:R-:W-:Y:S01]  /*0520*/  FADD R6, R43, -R7 ;  /* 0x800000072b067221 */ /* 0x000fe20000000000 */
[----:B------:R-:W-:Y:S01]  /*0530*/  FFMA R41, R18, R41, R14 ;  /* 0x0000002912297223 */ /* 0x000fe2000000000e */
[----:B------:R-:W-:-:S08]  /*0540*/  FSEL R7, R45, 1, P0 ;  /* 0x3f8000002d077808 */ /* 0x000fd00000000000 */
[----:B------:R-:W-:Y:S02]  /*0550*/  @P0 FMUL R4, R4, 0.25 ;  /* 0x3e80000004040820 */ /* 0x000fe40000400000 */
[----:B------:R-:W-:Y:S02]  /*0560*/  @!P2 FMUL R7, R7, 16777216 ;  /* 0x4b8000000707a820 */ /* 0x000fe40000400000 */
[----:B------:R-:W-:-:S06]  /*0570*/  @!P2 FMUL R4, R4, 16777216 ;  /* 0x4b8000000404a820 */ /* 0x000fcc0000400000 */
[----:B------:R-:W0:Y:S01]  /*0580*/  MUFU.RCP R4, R4 ;  /* 0x0000000400047308 */ /* 0x000e220000001000 */
[----:B------:R-:W-:Y:S01]  /*0590*/  FFMA R3, R16, R3, R12 ;  /* 0x0000000310037223 */ /* 0x000fe2000000000c */
[----:B----4-:R-:W-:Y:S01]  /*05a0*/  FADD R11, R37, -R25 ;  /* 0x80000019250b7221 */ /* 0x010fe20000000000 */
[----:B------:R-:W1:Y:S01]  /*05b0*/  LDC.64 R16, c[0x0][0x250] ;  /* 0x00009400ff107b82 */ /* 0x000e620000000a00 */
[----:B0-----:R-:W-:-:S04]  /*05c0*/  FMUL R7, R4, R7 ;  /* 0x0000000704077220 */ /* 0x001fc80000400000 */
[----:B------:R-:W-:-:S04]  /*05d0*/  FMUL R6, R7, R6 ;  /* 0x0000000607067220 */ /* 0x000fc80000400000 */
[----:B------:R-:W-:Y:S02]  /*05e0*/  FFMA R42, R19, R6, R15 ;  /* 0x00000006132a7223 */ /* 0x000fe4000000000f */
[----:B------:R-:W0:Y:S01]  /*05f0*/  LDC.64 R6, c[0x0][0x240] ;  /* 0x00009000ff067b82 */ /* 0x000e220000000a00 */
[----:B------:R-:W-:Y:S01]  /*0600*/  FADD R15, R38, -R26 ;  /* 0x8000001a260f7221 */ /* 0x000fe20000000000 */
[----:B------:R-:W-:-:S06]  /*0610*/  FADD R27, R39, -R27 ;  /* 0x8000001b271b7221 */ /* 0x000fcc0000000000 */
[----:B------:R-:W3:Y:S01]  /*0620*/  LDC.64 R38, c[0x0][0x210] ;  /* 0x00008400ff267b82 */ /* 0x000ee20000000a00 */
[----:B--2---:R-:W-:Y:S01]  /*0630*/  FADD R20, R20, 9.9999997473787516356e-06 ;  /* 0x3727c5ac14147421 */ /* 0x004fe20000000000 */
[----:B------:R-:W-:-:S03]  /*0640*/  FADD R21, R21, 9.9999997473787516356e-06 ;  /* 0x3727c5ac15157421 */ /* 0x000fc60000000000 */
[----:B------:R-:W2:Y:S08]  /*0650*/  MUFU.SQRT R5, R20 ;  /* 0x0000001400057308 */ /* 0x000eb00000002000 */
[----:B------:R4:W5:Y:S01]  /*0660*/  MUFU.SQRT R8, R21 ;  /* 0x0000001500087308 */ /* 0x0009620000002000 */
[----:B------:R-:W-:Y:S01]  /*0670*/  FADD R14, R22, 9.9999997473787516356e-06 ;  /* 0x3727c5ac160e7421 */ /* 0x000fe20000000000 */
[----:B--2---:R-:W-:-:S06]  /*0680*/  FSETP.GT.AND P1, PT, R5, 8.50705917302346158658e+37, PT ;  /* 0x7e8000000500780b */ /* 0x004fcc0003f24000 */
[----:B------:R-:W2:Y:S01]  /*0690*/  MUFU.SQRT R13, R14 ;  /* 0x0000000e000d7308 */ /* 0x000ea20000002000 */
[----:B------:R-:W-:Y:S01]  /*06a0*/  FSETP.GEU.AND P3, PT, R5, 1.175494350822287508e-38, PT ;  /* 0x008000000500780b */ /* 0x000fe20003f6e000 */
[----:B------:R-:W-:Y:S01]  /*06b0*/  FADD R23, R23, 9.9999997473787516356e-06 ;  /* 0x3727c5ac17177421 */ /* 0x000fe20000000000 */
[----:B----4-:R-:W4:Y:S01]  /*06c0*/  LDC.64 R20, c[0x0][0x248] ;  /* 0x00009200ff147b82 */ /* 0x010f220000000a00 */
[C---:B-----5:R-:W-:Y:S02]  /*06d0*/  FSETP.GT.AND P0, PT, R8.reuse, 8.50705917302346158658e+37, PT ;  /* 0x7e8000000800780b */ /* 0x060fe40003f04000 */
[----:B------:R-:W-:Y:S01]  /*06e0*/  FSETP.GEU.AND P2, PT, R8, 1.175494350822287508e-38, PT ;  /* 0x008000000800780b */ /* 0x000fe20003f4e000 */
[----:B------:R-:W-:Y:S01]  /*06f0*/  @P1 FMUL R5, R5, 0.25 ;  /* 0x3e80000005051820 */ /* 0x000fe20000400000 */
[----:B------:R-:W-:-:S06]  /*0700*/  FSEL R9, R45, 1, P0 ;  /* 0x3f8000002d097808 */ /* 0x000fcc0000000000 */
[----:B------:R-:W-:-:S03]  /*0710*/  @!P3 FMUL R5, R5, 16777216 ;  /* 0x4b8000000505b820 */ /* 0x000fc60000400000 */
[----:B------:R-:W-:Y:S01]  /*0720*/  @P0 FMUL R8, R8, 0.25 ;  /* 0x3e80000008080820 */ /* 0x000fe20000400000 */
[----:B--2---:R-:W-:-:S03]  /*0730*/  FSETP.GT.AND P0, PT, R13, 8.50705917302346158658e+37, PT ;  /* 0x7e8000000d00780b */ /* 0x004fc60003f04000 */
[----:B------:R-:W-:Y:S01]  /*0740*/  @!P2 FMUL R8, R8, 16777216 ;  /* 0x4b8000000808a820 */ /* 0x000fe20000400000 */
[----:B------:R-:W2:Y:S01]  /*0750*/  MUFU.RCP R5, R5 ;  /* 0x0000000500057308 */ /* 0x000ea20000001000 */
[----:B------:R-:W-:Y:S01]  /*0760*/  @!P2 FMUL R9, R9, 16777216 ;  /* 0x4b8000000909a820 */ /* 0x000fe20000400000 */
[----:B------:R-:W-:Y:S02]  /*0770*/  FSETP.GEU.AND P2, PT, R13, 1.175494350822287508e-38, PT ;  /* 0x008000000d00780b */ /* 0x000fe40003f4e000 */
[----:B------:R-:W-:-:S04]  /*0780*/  FSEL R4, R45, 1, P1 ;  /* 0x3f8000002d047808 */ /* 0x000fc80000800000 */
[----:B------:R-:W5:Y:S01]  /*0790*/  MUFU.RCP R8, R8 ;  /* 0x0000000800087308 */ /* 0x000f620000001000 */
[----:B------:R-:W-:Y:S01]  /*07a0*/  @P0 FMUL R13, R13, 0.25 ;  /* 0x3e8000000d0d0820 */ /* 0x000fe20000400000 */
[----:B------:R-:W-:-:S05]  /*07b0*/  @!P3 FMUL R4, R4, 16777216 ;  /* 0x4b8000000404b820 */ /* 0x000fca0000400000 */
[----:B------:R-:W-:Y:S01]  /*07c0*/  @!P2 FMUL R13, R13, 16777216 ;  /* 0x4b8000000d0da820 */ /* 0x000fe20000400000 */
[----:B--2---:R-:W-:Y:S01]  /*07d0*/  FMUL R4, R5, R4 ;  /* 0x0000000405047220 */ /* 0x004fe20000400000 */
[----:B------:R-:W-:Y:S01]  /*07e0*/  FADD R5, R36, -R24 ;  /* 0x8000001824057221 */ /* 0x000fe20000000000 */
[----:B------:R-:W2:Y:S01]  /*07f0*/  MUFU.SQRT R22, R23 ;  /* 0x0000001700167308 */ /* 0x000ea20000002000 */
[----:B-----5:R-:W-:Y:S02]  /*0800*/  FMUL R12, R8, R9 ;  /* 0x00000009080c7220 */ /* 0x020fe40000400000 */
[----:B------:R-:W-:-:S05]  /*0810*/  FMUL R37, R4, R5 ;  /* 0x0000000504257220 */ /* 0x000fca0000400000 */
[----:B------:R-:W5:Y:S01]  /*0820*/  MUFU.RCP R13, R13 ;  /* 0x0000000d000d7308 */ /* 0x000f620000001000 */
[----:B------:R-:W-:Y:S01]  /*0830*/  FMUL R12, R12, R11 ;  /* 0x0000000b0c0c7220 */ /* 0x000fe20000400000 */
[----:B------:R-:W-:-:S03]  /*0840*/  FFMA R37, R28, R37, R32 ;  /* 0x000000251c257223 */ /* 0x000fc60000000020 */
[----:B------:R-:W-:Y:S01]  /*0850*/  FFMA R28, R29, R12, R33 ;  /* 0x0000000c1d1c7223 */ /* 0x000fe20000000021 */
[----:B------:R-:W-:Y:S02]  /*0860*/  FSEL R12, R45, 1, P0 ;  /* 0x3f8000002d0c7808 */ /* 0x000fe40000000000 */
[----:B--2---:R-:W-:-:S03]  /*0870*/  FSETP.GT.AND P1, PT, R22, 8.50705917302346158658e+37, PT ;  /* 0x7e8000001600780b */ /* 0x004fc60003f24000 */
[----:B------:R-:W-:Y:S01]  /*0880*/  @!P2 FMUL R12, R12, 16777216 ;  /* 0x4b8000000c0ca820 */ /* 0x000fe20000400000 */
[----:B------:R-:W-:-:S03]  /*0890*/  FSETP.GEU.AND P0, PT, R22, 1.175494350822287508e-38, PT ;  /* 0x008000001600780b */ /* 0x000fc60003f0e000 */
[----:B-----5:R-:W-:Y:S01]  /*08a0*/  FMUL R12, R13, R12 ;  /* 0x0000000c0d0c7220 */ /* 0x020fe20000400000 */
[----:B----4-:R-:W-:-:S04]  /*08b0*/  IMAD.WIDE R4, R44, 0x4, R20 ;  /* 0x000000042c047825 */ /* 0x010fc800078e0214 */
[----:B------:R-:W-:Y:S01]  /*08c0*/  FMUL R15, R12, R15 ;  /* 0x0000000f0c0f7220 */ /* 0x000fe20000400000 */
[----:B-1----:R-:W-:-:S04]  /*08d0*/  IMAD.WIDE R12, R44, 0x4, R16 ;  /* 0x000000042c0c7825 */ /* 0x002fc800078e0210 */
[----:B------:R-:W-:Y:S01]  /*08e0*/  @P1 FMUL R22, R22, 0.25 ;  /* 0x3e80000016161820 */ /* 0x000fe20000400000 */
[----:B0-----:R-:W-:-:S04]  /*08f0*/  IMAD.WIDE R24, R0, 0x4, R6 ;  /* 0x0000000400187825 */ /* 0x001fc800078e0206 */
[----:B------:R-:W-:Y:S01]  /*0900*/  FFMA R29, R30, R15, R34 ;  /* 0x0000000f1e1d7223 */ /* 0x000fe20000000022 */
[----:B------:R-:W2:Y:S01]  /*0910*/  LDG.E.EL.128 R4, desc[UR4][R4.64] ;  /* 0x0000000404047981 */ /* 0x000ea2000c2e1d00 */
[----:B------:R-:W-:-:S03]  /*0920*/  @!P0 FMUL R22, R22, 16777216 ;  /* 0x4b80000016168820 */ /* 0x000fc60000400000 */
[----:B------:R-:W2:Y:S04]  /*0930*/  LDG.E.128 R8, desc[UR4][R24.64] ;  /* 0x0000000418087981 */ /* 0x000ea8000c1e1d00 */
[----:B------:R-:W4:Y:S01]  /*0940*/  LDG.E.EL.128 R12, desc[UR4][R12.64] ;  /* 0x000000040c0c7981 */ /* 0x000f22000c2e1d00 */
[----:B------:R-:W0:Y:S01]  /*0950*/  MUFU.RCP R22, R22 ;  /* 0x0000001600167308 */ /* 0x000e220000001000 */
[----:B------:R-:W-:Y:S01]  /*0960*/  FSEL R19, R45, 1, P1 ;  /* 0x3f8000002d137808 */ /* 0x000fe20000800000 */
[----:B------:R-:W-:-:S04]  /*0970*/  IMAD.WIDE R16, R2, 0x4, R16 ;  /* 0x0000000402107825 */ /* 0x000fc800078e0210 */
[----:B------:R-:W-:-:S04]  /*0980*/  @!P0 FMUL R19, R19, 16777216 ;  /* 0x4b80000013138820 */ /* 0x000fc80000400000 */
[----:B0-----:R-:W-:-:S04]  /*0990*/  FMUL R18, R22, R19 ;  /* 0x0000001316127220 */ /* 0x001fc80000400000 */
[----:B------:R-:W-:Y:S02]  /*09a0*/  FMUL R30, R18, R27 ;  /* 0x0000001b121e7220 */ /* 0x000fe40000400000 */
[----:B------:R-:W5:Y:S01]  /*09b0*/  LDG.E.EL.128 R16, desc[UR4][R16.64] ;  /* 0x0000000410107981 */ /* 0x000f62000c2e1d00 */
[----:B------:R-:W-:-:S03]  /*09c0*/  IMAD.WIDE R26, R2, 0x4, R20 ;  /* 0x00000004021a7825 */ /* 0x000fc600078e0214 */
[----:B------:R-:W3:Y:S04]  /*09d0*/  LDG.E.128 R20, desc[UR4][R24.64+0x800] ;  /* 0x0008000418147981 */ /* 0x000ee8000c1e1d00 */
[----:B------:R-:W3:Y:S01]  /*09e0*/  LDG.E.EL.128 R24, desc[UR4][R26.64] ;  /* 0x000000041a187981 */ /* 0x000ee2000c2e1d00 */
[----:B------:R-:W-:Y:S02]  /*09f0*/  FFMA R30, R31, R30, R35 ;  /* 0x0000001e1f1e7223 */ /* 0x000fe40000000023 */
[----:B------:R-:W0:Y:S01]  /*0a00*/  LDC.64 R34, c[0x0][0x260] ;  /* 0x00009800ff227b82 */ /* 0x000e220000000a00 */
[----:B--2---:R-:W-:Y:S01]  /*0a10*/  FADD R5, R9, -R5 ;  /* 0x8000000509057221 */ /* 0x004fe20000000000 */
[----:B----4-:R-:W-:Y:S01]  /*0a20*/  FADD R31, R12, 9.9999997473787516356e-06 ;  /* 0x3727c5ac0c1f7421 */ /* 0x010fe20000000000 */
[----:B------:R-:W-:Y:S01]  /*0a30*/  FADD R12, R13, 9.9999997473787516356e-06 ;  /* 0x3727c5ac0d0c7421 */ /* 0x000fe20000000000 */
[----:B------:R-:W-:-:S04]  /*0a40*/  FADD R9, R14, 9.9999997473787516356e-06 ;  /* 0x3727c5ac0e097421 */ /* 0x000fc80000000000 */
[----:B------:R-:W1:Y:S01]  /*0a50*/  MUFU.SQRT R31, R31 ;  /* 0x0000001f001f7308 */ /* 0x000e620000002000 */
[----:B------:R-:W-:-:S07]  /*0a60*/  FADD R15, R15, 9.9999997473787516356e-06 ;  /* 0x3727c5ac0f0f7421 */ /* 0x000fce0000000000 */
[----:B------:R-:W2:Y:S08]  /*0a70*/  MUFU.SQRT R12, R12 ;  /* 0x0000000c000c7308 */ /* 0x000eb00000002000 */
[----:B------:R-:W4:Y:S01]  /*0a80*/  MUFU.SQRT R9, R9 ;  /* 0x0000000900097308 */ /* 0x000f220000002000 */
[----:B------:R-:W-:Y:S01]  /*0a90*/  FADD R4, R8, -R4 ;  /* 0x8000000408047221 */ /* 0x000fe20000000000 */
[----:B-1----:R-:W-:-:S06]  /*0aa0*/  FSETP.GT.AND P0, PT, R31, 8.50705917302346158658e+37, PT ;  /* 0x7e8000001f00780b */ /* 0x002fcc0003f04000 */
[----:B------:R-:W1:Y:S01]  /*0ab0*/  MUFU.SQRT R8, R15 ;  /* 0x0000000f00087308 */ /* 0x000e620000002000 */
[C---:B--2---:R-:W-:Y:S02]  /*0ac0*/  FSETP.GT.AND P2, PT, R12.reuse, 8.50705917302346158658e+37, PT ;  /* 0x7e8000000c00780b */ /* 0x044fe40003f44000 */
[----:B------:R-:W-:Y:S02]  /*0ad0*/  FSETP.GEU.AND P5, PT, R12, 1.175494350822287508e-38, PT ;  /* 0x008000000c00780b */ /* 0x000fe40003fae000 */
[C---:B----4-:R-:W-:Y:S02]  /*0ae0*/  FSETP.GT.AND P6, PT, R9.reuse, 8.50705917302346158658e+37, PT ;  /* 0x7e8000000900780b */ /* 0x050fe40003fc4000 */
[----:B------:R-:W-:Y:S01]  /*0af0*/  FSETP.GEU.AND P3, PT, R9, 1.175494350822287508e-38, PT ;  /* 0x008000000900780b */ /* 0x000fe20003f6e000 */
[----:B-----5:R-:W-:Y:S01]  /*0b00*/  FADD R16, R16, 9.9999997473787516356e-06 ;  /* 0x3727c5ac10107421 */ /* 0x020fe20000000000 */
[C---:B------:R-:W-:Y:S01]  /*0b10*/  FSETP.GEU.AND P1, PT, R31.reuse, 1.175494350822287508e-38, PT ;  /* 0x008000001f00780b */ /* 0x040fe20003f2e000 */
[----:B------:R-:W-:-:S02]  /*0b20*/  @P0 FMUL R31, R31, 0.25 ;  /* 0x3e8000001f1f0820 */ /* 0x000fc40000400000 */
[----:B------:R2:W4:Y:S01]  /*0b30*/  MUFU.SQRT R13, R16 ;  /* 0x00000010000d7308 */ /* 0x0005220000002000 */
[----:B-1----:R-:W-:Y:S01]  /*0b40*/  FSETP.GT.AND P4, PT, R8, 8.50705917302346158658e+37, PT ;  /* 0x7e8000000800780b */ /* 0x002fe20003f84000 */
[----:B------:R-:W-:-:S04]  /*0b50*/  @P2 FMUL R12, R12, 0.25 ;  /* 0x3e8000000c0c2820 */ /* 0x000fc80000400000 */
[----:B------:R-:W-:Y:S01]  /*0b60*/  @P6 FMUL R9, R9, 0.25 ;  /* 0x3e80000009096820 */ /* 0x000fe20000400000 */
[----:B--2---:R-:W-:Y:S02]  /*0b70*/  FSEL R16, R45, 1, P0 ;  /* 0x3f8000002d107808 */ /* 0x004fe40000000000 */
[----:B------:R-:W-:Y:S01]  /*0b80*/  FSETP.GEU.AND P0, PT, R8, 1.175494350822287508e-38, PT ;  /* 0x008000000800780b */ /* 0x000fe20003f0e000 */
[----:B------:R-:W-:Y:S01]  /*0b90*/  @!P5 FMUL R12, R12, 16777216 ;  /* 0x4b8000000c0cd820 */ /* 0x000fe20000400000 */
[----:B------:R-:W-:Y:S01]  /*0ba0*/  @!P3 FMUL R9, R9, 16777216 ;  /* 0x4b8000000909b820 */ /* 0x000fe20000400000 */
[----:B------:R-:W-:Y:S01]  /*0bb0*/  FADD R17, R17, 9.9999997473787516356e-06 ;  /* 0x3727c5ac11117421 */ /* 0x000fe20000000000 */
[----:B------:R-:W-:Y:S01]  /*0bc0*/  FADD R18, R18, 9.9999997473787516356e-06 ;  /* 0x3727c5ac12127421 */ /* 0x000fe20000000000 */
[----:B------:R-:W-:Y:S02]  /*0bd0*/  @P4 FMUL R8, R8, 0.25 ;  /* 0x3e80000008084820 */ /* 0x000fe40000400000 */
[----:B------:R-:W1:Y:S01]  /*0be0*/  MUFU.RCP R12, R12 ;  /* 0x0000000c000c7308 */ /* 0x000e620000001000 */
[----:B------:R-:W-:Y:S01]  /*0bf0*/  @!P1 FMUL R31, R31, 16777216 ;  /* 0x4b8000001f1f9820 */ /* 0x000fe20000400000 */
[----:B------:R-:W-:Y:S01]  /*0c00*/  @!P1 FMUL R16, R16, 16777216 ;  /* 0x4b80000010109820 */ /* 0x000fe20000400000 */
[----:B------:R-:W-:Y:S01]  /*0c10*/  FADD R6, R10, -R6 ;  /* 0x800000060a067221 */ /* 0x000fe20000000000 */
[----:B----4-:R-:W-:-:S04]  /*0c20*/  FSETP.GT.AND P1, PT, R13, 8.50705917302346158658e+37, PT ;  /* 0x7e8000000d00780b */ /* 0x010fc80003f24000 */
[----:B------:R-:W2:Y:S01]  /*0c30*/  MUFU.RCP R9, R9 ;  /* 0x0000000900097308 */ /* 0x000ea20000001000 */
[----:B------:R-:W-:Y:S01]  /*0c40*/  FADD R19, R19, 9.9999997473787516356e-06 ;  /* 0x3727c5ac13137421 */ /* 0x000fe20000000000 */
[----:B------:R-:W-:Y:S01]  /*0c50*/  @!P0 FMUL R8, R8, 16777216 ;  /* 0x4b80000008088820 */ /* 0x000fe20000400000 */
[----:B------:R-:W-:Y:S01]  /*0c60*/  FSEL R15, R45, 1, P2 ;  /* 0x3f8000002d0f7808 */ /* 0x000fe20001000000 */
[----:B------:R-:W-:-:S04]  /*0c70*/  FADD R7, R11, -R7 ;  /* 0x800000070b077221 */ /* 0x000fc80000000000 */
[----:B------:R-:W4:Y:S01]  /*0c80*/  MUFU.SQRT R14, R17 ;  /* 0x00000011000e7308 */ /* 0x000f220000002000 */
[----:B------:R-:W-:-:S07]  /*0c90*/  FSETP.GEU.AND P2, PT, R13, 1.175494350822287508e-38, PT ;  /* 0x008000000d00780b */ /* 0x000fce0003f4e000 */
[----:B------:R5:W-:Y:S01]  /*0ca0*/  MUFU.SQRT R10, R18 ;  /* 0x00000012000a7308 */ /* 0x000be20000002000 */
[----:B------:R-:W-:Y:S01]  /*0cb0*/  @!P5 FMUL R15, R15, 16777216 ;  /* 0x4b8000000f0fd820 */ /* 0x000fe20000400000 */
[----:B-----5:R-:W-:-:S06]  /*0cc0*/  FSEL R18, R45, 1, P6 ;  /* 0x3f8000002d127808 */ /* 0x020fcc0003000000 */
[----:B------:R5:W-:Y:S01]  /*0cd0*/  MUFU.SQRT R11, R19 ;  /* 0x00000013000b7308 */ /* 0x000be20000002000 */
[----:B------:R-:W-:-:S07]  /*0ce0*/  @!P3 FMUL R18, R18, 16777216 ;  /* 0x4b8000001212b820 */ /* 0x000fce0000400000 */
[----:B------:R-:W0:Y:S01]  /*0cf0*/  MUFU.RCP R31, R31 ;  /* 0x0000001f001f7308 */ /* 0x000e220000001000 */
[----:B---3--:R-:W-:Y:S01]  /*0d00*/  FADD R23, R23, -R27 ;  /* 0x8000001b17177221 */ /* 0x008fe20000000000 */
[----:B-1----:R-:W-:Y:S01]  /*0d10*/  FMUL R12, R12, R15 ;  /* 0x0000000f0c0c7220 */ /* 0x002fe20000400000 */
[----:B--2---:R-:W-:-:S05]  /*0d20*/  FMUL R27, R9, R18 ;  /* 0x00000012091b7220 */ /* 0x004fca0000400000 */
[----:B------:R-:W1:Y:S01]  /*0d30*/  MUFU.RCP R8, R8 ;  /* 0x0000000800087308 */ /* 0x000e620000001000 */
[----:B------:R-:W-:Y:S01]  /*0d40*/  @P1 FMUL R13, R13, 0.25 ;  /* 0x3e8000000d0d1820 */ /* 0x000fe20000400000 */
[----:B------:R-:W-:Y:S01]  /*0d50*/  FSEL R15, R45, 1, P4 ;  /* 0x3f8000002d0f7808 */ /* 0x000fe20002000000 */
[----:B-----5:R-:W2:Y:S01]  /*0d60*/  LDC.64 R18, c[0x0][0x258] ;  /* 0x00009600ff127b82 */ /* 0x020ea20000000a00 */
[C---:B----4-:R-:W-:Y:S01]  /*0d70*/  FSETP.GT.AND P5, PT, R14.reuse, 8.50705917302346158658e+37, PT ;  /* 0x7e8000000e00780b */ /* 0x050fe20003fa4000 */
[----:B------:R-:W-:Y:S01]  /*0d80*/  @!P2 FMUL R13, R13, 16777216 ;  /* 0x4b8000000d0da820 */ /* 0x000fe20000400000 */
[----:B------:R-:W-:Y:S01]  /*0d90*/  FADD R25, R21, -R25 ;  /* 0x8000001915197221 */ /* 0x000fe20000000000 */
[----:B------:R-:W-:Y:S01]  /*0da0*/  @!P0 FMUL R15, R15, 16777216 ;  /* 0x4b8000000f0f8820 */ /* 0x000fe20000400000 */
[----:B------:R-:W-:Y:S01]  /*0db0*/  FSETP.GEU.AND P6, PT, R14, 1.175494350822287508e-38, PT ;  /* 0x008000000e00780b */ /* 0x000fe20003fce000 */
[----:B0-----:R-:W-:Y:S01]  /*0dc0*/  FMUL R21, R31, R16 ;  /* 0x000000101f157220 */ /* 0x001fe20000400000 */
[----:B------:R-:W-:Y:S01]  /*0dd0*/  FSETP.GT.AND P4, PT, R10, 8.50705917302346158658e+37, PT ;  /* 0x7e8000000a00780b */ /* 0x000fe20003f84000 */
[----:B------:R-:W0:Y:S01]  /*0de0*/  MUFU.RCP R31, R13 ;  /* 0x0000000d001f7308 */ /* 0x000e220000001000 */
[----:B------:R-:W-:Y:S01]  /*0df0*/  FSETP.GT.AND P0, PT, R11, 8.50705917302346158658e+37, PT ;  /* 0x7e8000000b00780b */ /* 0x000fe20003f04000 */
[----:B-1----:R-:W-:Y:S01]  /*0e00*/  FMUL R16, R8, R15 ;  /* 0x0000000f08107220 */ /* 0x002fe20000400000 */
[----:B------:R-:W-:-:S02]  /*0e10*/  FSEL R8, R45, 1, P1 ;  /* 0x3f8000002d087808 */ /* 0x000fc40000800000 */
[----:B------:R-:W-:Y:S02]  /*0e20*/  FSETP.GEU.AND P3, PT, R10, 1.175494350822287508e-38, PT ;  /* 0x008000000a00780b */ /* 0x000fe40003f6e000 */
[----:B------:R-:W-:Y:S01]  /*0e30*/  FSETP.GEU.AND P1, PT, R11, 1.175494350822287508e-38, PT ;  /* 0x008000000b00780b */ /* 0x000fe20003f2e000 */
[----:B------:R-:W-:Y:S01]  /*0e40*/  @P5 FMUL R14, R14, 0.25 ;  /* 0x3e8000000e0e5820 */ /* 0x000fe20000400000 */
[----:B------:R-:W-:-:S03]  /*0e50*/  @!P2 FMUL R8, R8, 16777216 ;  /* 0x4b8000000808a820 */ /* 0x000fc60000400000 */
[----:B------:R-:W-:Y:S01]  /*0e60*/  @P4 FMUL R10, R10, 0.25 ;  /* 0x3e8000000a0a4820 */ /* 0x000fe20000400000 */
[----:B------:R-:W-:Y:S01]  /*0e70*/  @!P6 FMUL R14, R14, 16777216 ;  /* 0x4b8000000e0ee820 */ /* 0x000fe20000400000 */
[----:B------:R-:W-:Y:S01]  /*0e80*/  @P0 FMUL R11, R11, 0.25 ;  /* 0x3e8000000b0b0820 */ /* 0x000fe20000400000 */
[----:B0-----:R-:W-:Y:S01]  /*0e90*/  FMUL R31, R31, R8 ;  /* 0x000000081f1f7220 */ /* 0x001fe20000400000 */
[----:B--2---:R-:W-:Y:S01]  /*0ea0*/  IMAD.WIDE R8, R44, 0x4, R18 ;  /* 0x000000042c087825 */ /* 0x004fe200078e0212 */
[----:B------:R0:W1:Y:S03]  /*0eb0*/  MUFU.RCP R32, R14 ;  /* 0x0000000e00207308 */ /* 0x0000660000001000 */
[----:B------:R-:W-:Y:S01]  /*0ec0*/  @!P3 FMUL R10, R10, 16777216 ;  /* 0x4b8000000a0ab820 */ /* 0x000fe20000400000 */
[----:B------:R-:W-:Y:S01]  /*0ed0*/  @!P1 FMUL R11, R11, 16777216 ;  /* 0x4b8000000b0b9820 */ /* 0x000fe20000400000 */
[----:B------:R-:W-:Y:S01]  /*0ee0*/  FADD R24, R20, -R24 ;  /* 0x8000001814187221 */ /* 0x000fe20000000000 */
[----:B0-----:R-:W-:-:S04]  /*0ef0*/  IMAD.WIDE R14, R44, 0x4, R34 ;  /* 0x000000042c0e7825 */ /* 0x001fc800078e0222 */
[----:B------:R-:W-:Y:S01]  /*0f00*/  FADD R22, R22, -R26 ;  /* 0x8000001a16167221 */ /* 0x000fe20000000000 */
[----:B------:R-:W0:Y:S01]  /*0f10*/  MUFU.RCP R17, R10 ;  /* 0x0000000a00117308 */ /* 0x000e220000001000 */
[----:B------:R-:W-:Y:S02]  /*0f20*/  FMUL R26, R12, R5 ;  /* 0x000000050c1a7220 */ /* 0x000fe40000400000 */
[----:B------:R-:W2:Y:S05]  /*0f30*/  LDG.E.EL.128 R12, desc[UR4][R14.64] ;  /* 0x000000040e0c7981 */ /* 0x000eaa000c2e1d00 */
[----:B------:R3:W4:Y:S02]  /*0f40*/  MUFU.RCP R20, R11 ;  /* 0x0000000b00147308 */ /* 0x0007240000001000 */
[----:B---3--:R-:W2:Y:S01]  /*0f50*/  LDG.E.EL.128 R8, desc[UR4][R8.64] ;  /* 0x0000000408087981 */ /* 0x008ea2000c2e1d00 */
[----:B------:R-:W-:Y:S01]  /*0f60*/  FMUL R21, R21, R4 ;  /* 0x0000000415157220 */ /* 0x000fe20000400000 */
[----:B------:R-:W-:-:S02]  /*0f70*/  FSEL R5, R45, 1, P5 ;  /* 0x3f8000002d057808 */ /* 0x000fc40002800000 */
[----:B------:R-:W-:-:S03]  /*0f80*/  FSEL R4, R45, 1, P4 ;  /* 0x3f8000002d047808 */ /* 0x000fc60002000000 */
[----:B------:R-:W-:Y:S02]  /*0f90*/  @!P6 FMUL R5, R5, 16777216 ;  /* 0x4b8000000505e820 */ /* 0x000fe40000400000 */
[----:B------:R-:W-:Y:S01]  /*0fa0*/  @!P3 FMUL R4, R4, 16777216 ;  /* 0x4b8000000404b820 */ /* 0x000fe20000400000 */
[----:B------:R-:W-:Y:S01]  /*0fb0*/  FMUL R16, R16, R7 ;  /* 0x0000000710107220 */ /* 0x000fe20000400000 */
[----:B-1----:R-:W-:Y:S01]  /*0fc0*/  FMUL R32, R32, R5 ;  /* 0x0000000520207220 */ /* 0x002fe20000400000 */
[----:B------:R-:W-:Y:S01]  /*0fd0*/  FMUL R27, R27, R6 ;  /* 0x000000061b1b7220 */ /* 0x000fe20000400000 */
[----:B0-----:R-:W-:Y:S01]  /*0fe0*/  FMUL R17, R17, R4 ;  /* 0x0000000411117220 */ /* 0x001fe20000400000 */
[----:B------:R-:W-:-:S04]  /*0ff0*/  IMAD.WIDE R38, R0, 0x4, R38 ;  /* 0x0000000400267825 */ /* 0x000fc800078e0226 */
[----:B------:R-:W-:Y:S01]  /*1000*/  FMUL R31, R31, R24 ;  /* 0x000000181f1f7220 */ /* 0x000fe20000400000 */
[----:B------:R-:W-:Y:S01]  /*1010*/  FMUL R24, R32, R25 ;  /* 0x0000001920187220 */ /* 0x000fe20000400000 */
[----:B------:R-:W-:Y:S01]  /*1020*/  FMUL R25, R17, R22 ;  /* 0x0000001611197220 */ /* 0x000fe20000400000 */
[----:B------:R-:W3:Y:S01]  /*1030*/  LDG.E.128 R4, desc[UR4][R38.64] ;  /* 0x0000000426047981 */ /* 0x000ee2000c1e1d00 */
[----:B------:R-:W-:Y:S01]  /*1040*/  FSEL R45, R45, 1, P0 ;  /* 0x3f8000002d2d7808 */ /* 0x000fe20000000000 */
[----:B--2---:R-:W-:Y:S01]  /*1050*/  FFMA R21, R8, R21, R12 ;  /* 0x0000001508157223 */ /* 0x004fe2000000000c */
[----:B------:R-:W-:Y:S01]  /*1060*/  FFMA R26, R9, R26, R13 ;  /* 0x0000001a091a7223 */ /* 0x000fe2000000000d */
[----:B------:R-:W-:-:S04]  /*1070*/  IMAD.WIDE R12, R2, 0x4, R18 ;  /* 0x00000004020c7825 */ /* 0x000fc800078e0212 */
[----:B------:R-:W-:-:S04]  /*1080*/  IMAD.WIDE R18, R2, 0x4, R34 ;  /* 0x0000000402127825 */ /* 0x000fc800078e0222 */
[----:B------:R-:W-:Y:S01]  /*1090*/  FFMA R27, R10, R27, R14 ;  /* 0x0000001b0a1b7223 */ /* 0x000fe2000000000e */
[----:B------:R-:W-:Y:S02]  /*10a0*/  FFMA R2, R11, R16, R15 ;  /* 0x000000100b027223 */ /* 0x000fe4000000000f */
[----:B------:R-:W2:Y:S04]  /*10b0*/  LDG.E.128 R8, desc[UR4][R38.64+0x800] ;  /* 0x0008000426087981 */ /* 0x000ea8000c1e1d00 */
[----:B------:R-:W5:Y:S04]  /*10c0*/  LDG.E.EL.128 R12, desc[UR4][R12.64] ;  /* 0x000000040c0c7981 */ /* 0x000f68000c2e1d00 */
[----:B------:R-:W5:Y:S01]  /*10d0*/  LDG.E.EL.128 R16, desc[UR4][R18.64] ;  /* 0x0000000412107981 */ /* 0x000f62000c2e1d00 */
[----:B------:R-:W-:-:S04]  /*10e0*/  @!P1 FMUL R45, R45, 16777216 ;  /* 0x4b8000002d2d9820 */ /* 0x000fc80000400000 */
[----:B----4-:R-:W-:-:S04]  /*10f0*/  FMUL R20, R20, R45 ;  /* 0x0000002d14147220 */ /* 0x010fc80000400000 */
[----:B------:R-:W-:Y:S02]  /*1100*/  FMUL R20, R20, R23 ;  /* 0x0000001714147220 */ /* 0x000fe40000400000 */
[----:B------:R-:W0:Y:S01]  /*1110*/  LDC.64 R22, c[0x0][0x268] ;  /* 0x00009a00ff167b82 */ /* 0x000e220000000a00 */
[----:B---3--:R-:W-:Y:S01]  /*1120*/  FADD R4, R4, R3 ;  /* 0x0000000304047221 */ /* 0x008fe20000000000 */
[----:B------:R-:W-:Y:S01]  /*1130*/  FADD R5, R5, R40 ;  /* 0x0000002805057221 */ /* 0x000fe20000000000 */
[----:B------:R-:W-:Y:S01]  /*1140*/  FADD R6, R6, R41 ;  /* 0x0000002906067221 */ /* 0x000fe20000000000 */
[----:B------:R-:W-:Y:S01]  /*1150*/  FADD R7, R7, R42 ;  /* 0x0000002a07077221 */ /* 0x000fe20000000000 */
[----:B------:R-:W-:Y:S01]  /*1160*/  FADD R4, R21, R4 ;  /* 0x0000000415047221 */ /* 0x000fe20000000000 */
[----:B------:R-:W-:Y:S01]  /*1170*/  FADD R5, R26, R5 ;  /* 0x000000051a057221 */ /* 0x000fe20000000000 */
[----:B------:R-:W-:Y:S01]  /*1180*/  FADD R6, R27, R6 ;  /* 0x000000061b067221 */ /* 0x000fe20000000000 */
[----:B------:R-:W-:Y:S01]  /*1190*/  FADD R7, R2, R7 ;  /* 0x0000000702077221 */ /* 0x000fe20000000000 */
[----:B0-----:R-:W-:-:S05]  /*11a0*/  IMAD.WIDE R22, R0, 0x4, R22 ;  /* 0x0000000400167825 */ /* 0x001fca00078e0216 */
[----:B------:R-:W-:Y:S01]  /*11b0*/  STG.E.128 desc[UR4][R22.64], R4 ;  /* 0x0000000416007986 */ /* 0x000fe2000c101d04 */
[----:B--2---:R-:W-:Y:S01]  /*11c0*/  FADD R8, R8, R37 ;  /* 0x0000002508087221 */ /* 0x004fe20000000000 */
[----:B------:R-:W-:Y:S01]  /*11d0*/  FADD R9, R9, R28 ;  /* 0x0000001c09097221 */ /* 0x000fe20000000000 */
[----:B------:R-:W-:Y:S01]  /*11e0*/  FADD R10, R10, R29 ;  /* 0x0000001d0a0a7221 */ /* 0x000fe20000000000 */
[----:B------:R-:W-:Y:S01]  /*11f0*/  FADD R11, R11, R30 ;  /* 0x0000001e0b0b7221 */ /* 0x000fe20000000000 */
[----:B-----5:R-:W-:Y:S01]  /*1200*/  FFMA R31, R12, R31, R16 ;  /* 0x0000001f0c1f7223 */ /* 0x020fe20000000010 */
[----:B------:R-:W-:Y:S01]  /*1210*/  FFMA R24, R13, R24, R17 ;  /* 0x000000180d187223 */ /* 0x000fe20000000011 */
[----:B------:R-:W-:Y:S01]  /*1220*/  FFMA R25, R14, R25, R18 ;  /* 0x000000190e197223 */ /* 0x000fe20000000012 */
[----:B------:R-:W-:Y:S01]  /*1230*/  FFMA R20, R15, R20, R19 ;  /* 0x000000140f147223 */ /* 0x000fe20000000013 */
[----:B------:R-:W-:Y:S01]  /*1240*/  FADD R8, R31, R8 ;  /* 0x000000081f087221 */ /* 0x000fe20000000000 */
[----:B------:R-:W-:Y:S01]  /*1250*/  FADD R9, R24, R9 ;  /* 0x0000000918097221 */ /* 0x000fe20000000000 */
[----:B------:R-:W-:Y:S01]  /*1260*/  FADD R10, R25, R10 ;  /* 0x0000000a190a7221 */ /* 0x000fe20000000000 */
[----:B------:R-:W-:-:S05]  /*1270*/  FADD R11, R20, R11 ;  /* 0x0000000b140b7221 */ /* 0x000fca0000000000 */
[----:B------:R-:W-:Y:S01]  /*1280*/  STG.E.128 desc[UR4][R22.64+0x800], R8 ;  /* 0x0008000816007986 */ /* 0x000fe2000c101d04 */
[----:B------:R-:W-:Y:S05]  /*1290*/  EXIT ;  /* 0x000000000000794d */ /* 0x000fea0003800000 */
.L_x_0:
[----:B------:R-:W-:-:S00]  /*12a0*/  BRA `(.L_x_0) ;  /* 0xfffffffc00fc7947 */ /* 0x000fc0000383ffff */
[----:B------:R-:W-:-:S00]  /*12b0*/  NOP ;  /* 0x0000000000007918 */ /* 0x000fc00000000000 */
        /* <DEDUP_REMOVED lines=12> */
.L_x_1:


//--------------------- .nv.global.init           --------------------------
	.section	.nv.global.init,"aw",@progbits
.nv.global.init:
	.type		_$_str,@object
	.size		_$_str,(_$_str_$_2 - _$_str)
_$_str:
        /*0000*/ 	.byte	0x5f, 0x5f, 0x43, 0x55, 0x44, 0x41, 0x5f, 0x46, 0x54, 0x5a, 0x00
	.type		_$_str_$_2,@object
	.size		_$_str_$_2,(.L_1 - _$_str_$_2)
_$_str_$_2:
        /*000b*/ 	.byte	0x5f, 0x5f, 0x43, 0x55, 0x44, 0x41, 0x5f, 0x50, 0x52, 0x45, 0x43, 0x5f, 0x53, 0x51, 0x52, 0x54
        /*001b*/ 	.byte	0x00
.L_1:


//--------------------- .nv.constant0.triton_poi_fused__native_batch_norm_legit_no_training_add_mul_7 --------------------------
	.section	.nv.constant0.triton_poi_fused__native_batch_norm_legit_no_training_add_mul_7,"a",@progbits
	.sectionflags	@""
	.align	4
.nv.constant0.triton_poi_fused__native_batch_norm_legit_no_training_add_mul_7:
	.zero		628
